//
// Generated by NVIDIA NVVM Compiler
//
// Compiler Build ID: CL-36424714
// Cuda compilation tools, release 13.0, V13.0.88
// Based on NVVM 20.0.0
//

.version 9.0
.target sm_100
.address_size 64

	// .globl	_Z12Convolution1PiS_S_iii

.visible .entry _Z12Convolution1PiS_S_iii(
	.param .u64 .ptr .align 1 _Z12Convolution1PiS_S_iii_param_0,
	.param .u64 .ptr .align 1 _Z12Convolution1PiS_S_iii_param_1,
	.param .u64 .ptr .align 1 _Z12Convolution1PiS_S_iii_param_2,
	.param .u32 _Z12Convolution1PiS_S_iii_param_3,
	.param .u32 _Z12Convolution1PiS_S_iii_param_4,
	.param .u32 _Z12Convolution1PiS_S_iii_param_5
)
{
	.reg .pred 	%p<12>;
	.reg .b32 	%r<111>;
	.reg .b64 	%rd<40>;

	ld.param.u64 	%rd9, [_Z12Convolution1PiS_S_iii_param_0];
	ld.param.u64 	%rd10, [_Z12Convolution1PiS_S_iii_param_1];
	ld.param.u64 	%rd8, [_Z12Convolution1PiS_S_iii_param_2];
	ld.param.u32 	%r38, [_Z12Convolution1PiS_S_iii_param_3];
	ld.param.u32 	%r39, [_Z12Convolution1PiS_S_iii_param_4];
	ld.param.u32 	%r40, [_Z12Convolution1PiS_S_iii_param_5];
	cvta.to.global.u64 	%rd1, %rd9;
	cvta.to.global.u64 	%rd2, %rd10;
	mov.u32 	%r1, %ctaid.x;
	mov.u32 	%r2, %ctaid.y;
	min.s32 	%r41, %r1, %r2;
	setp.ge.s32 	%p1, %r41, %r40;
	setp.lt.s32 	%p2, %r39, 1;
	or.pred  	%p3, %p1, %p2;
	@%p3 bra 	$L__BB0_14;
	cvta.to.global.u64 	%rd11, %rd8;
	shl.b32 	%r3, %r1, 1;
	shl.b32 	%r4, %r2, 1;
	mad.lo.s32 	%r43, %r40, %r1, %r2;
	mul.wide.u32 	%rd12, %r43, 4;
	add.s64 	%rd3, %rd11, %rd12;
	ld.global.u32 	%r110, [%rd3];
	and.b32  	%r6, %r39, 7;
	add.s32 	%r7, %r6, -1;
	and.b32  	%r8, %r39, 3;
	and.b32  	%r9, %r39, 2147483640;
	and.b32  	%r10, %r39, 1;
	neg.s32 	%r11, %r9;
	add.s64 	%rd4, %rd1, 16;
	mov.b32 	%r97, 0;
$L__BB0_2:
	setp.lt.u32 	%p4, %r39, 8;
	mul.lo.s32 	%r14, %r97, %r39;
	add.s32 	%r46, %r3, %r97;
	mad.lo.s32 	%r15, %r46, %r38, %r4;
	mov.b32 	%r106, 0;
	@%p4 bra 	$L__BB0_5;
	mul.wide.u32 	%rd13, %r14, 4;
	add.s64 	%rd14, %rd2, %rd13;
	add.s64 	%rd39, %rd14, 16;
	mov.u32 	%r98, %r15;
	mov.u32 	%r99, %r11;
$L__BB0_4:
	.pragma "nounroll";
	mul.wide.s32 	%rd15, %r98, 4;
	add.s64 	%rd16, %rd4, %rd15;
	ld.global.u32 	%r47, [%rd39+-16];
	ld.global.u32 	%r48, [%rd16+-16];
	mad.lo.s32 	%r49, %r48, %r47, %r110;
	st.global.u32 	[%rd3], %r49;
	ld.global.u32 	%r50, [%rd39+-12];
	ld.global.u32 	%r51, [%rd16+-12];
	mad.lo.s32 	%r52, %r51, %r50, %r49;
	st.global.u32 	[%rd3], %r52;
	ld.global.u32 	%r53, [%rd39+-8];
	ld.global.u32 	%r54, [%rd16+-8];
	mad.lo.s32 	%r55, %r54, %r53, %r52;
	st.global.u32 	[%rd3], %r55;
	ld.global.u32 	%r56, [%rd39+-4];
	ld.global.u32 	%r57, [%rd16+-4];
	mad.lo.s32 	%r58, %r57, %r56, %r55;
	st.global.u32 	[%rd3], %r58;
	ld.global.u32 	%r59, [%rd39];
	ld.global.u32 	%r60, [%rd16];
	mad.lo.s32 	%r61, %r60, %r59, %r58;
	st.global.u32 	[%rd3], %r61;
	ld.global.u32 	%r62, [%rd39+4];
	ld.global.u32 	%r63, [%rd16+4];
	mad.lo.s32 	%r64, %r63, %r62, %r61;
	st.global.u32 	[%rd3], %r64;
	ld.global.u32 	%r65, [%rd39+8];
	ld.global.u32 	%r66, [%rd16+8];
	mad.lo.s32 	%r67, %r66, %r65, %r64;
	st.global.u32 	[%rd3], %r67;
	ld.global.u32 	%r68, [%rd39+12];
	ld.global.u32 	%r69, [%rd16+12];
	mad.lo.s32 	%r110, %r69, %r68, %r67;
	st.global.u32 	[%rd3], %r110;
	add.s32 	%r99, %r99, 8;
	add.s64 	%rd39, %rd39, 32;
	add.s32 	%r98, %r98, 8;
	setp.ne.s32 	%p5, %r99, 0;
	mov.u32 	%r106, %r9;
	@%p5 bra 	$L__BB0_4;
$L__BB0_5:
	setp.eq.s32 	%p6, %r6, 0;
	@%p6 bra 	$L__BB0_13;
	setp.lt.u32 	%p7, %r7, 3;
	@%p7 bra 	$L__BB0_8;
	add.s32 	%r71, %r106, %r14;
	mul.wide.u32 	%rd17, %r71, 4;
	add.s64 	%rd18, %rd2, %rd17;
	ld.global.u32 	%r72, [%rd18];
	add.s32 	%r73, %r15, %r106;
	mul.wide.s32 	%rd19, %r73, 4;
	add.s64 	%rd20, %rd1, %rd19;
	ld.global.u32 	%r74, [%rd20];
	mad.lo.s32 	%r75, %r74, %r72, %r110;
	st.global.u32 	[%rd3], %r75;
	cvt.u64.u32 	%rd21, %r14;
	cvt.u64.u32 	%rd22, %r106;
	add.s64 	%rd23, %rd22, %rd21;
	shl.b64 	%rd24, %rd23, 2;
	add.s64 	%rd25, %rd2, %rd24;
	ld.global.u32 	%r76, [%rd25+4];
	ld.global.u32 	%r77, [%rd20+4];
	mad.lo.s32 	%r78, %r77, %r76, %r75;
	st.global.u32 	[%rd3], %r78;
	ld.global.u32 	%r79, [%rd25+8];
	ld.global.u32 	%r80, [%rd20+8];
	mad.lo.s32 	%r81, %r80, %r79, %r78;
	st.global.u32 	[%rd3], %r81;
	ld.global.u32 	%r82, [%rd25+12];
	ld.global.u32 	%r83, [%rd20+12];
	mad.lo.s32 	%r110, %r83, %r82, %r81;
	st.global.u32 	[%rd3], %r110;
	add.s32 	%r106, %r106, 4;
$L__BB0_8:
	setp.eq.s32 	%p8, %r8, 0;
	@%p8 bra 	$L__BB0_13;
	setp.eq.s32 	%p9, %r8, 1;
	@%p9 bra 	$L__BB0_11;
	add.s32 	%r85, %r106, %r14;
	mul.wide.u32 	%rd26, %r85, 4;
	add.s64 	%rd27, %rd2, %rd26;
	ld.global.u32 	%r86, [%rd27];
	add.s32 	%r87, %r15, %r106;
	mul.wide.s32 	%rd28, %r87, 4;
	add.s64 	%rd29, %rd1, %rd28;
	ld.global.u32 	%r88, [%rd29];
	mad.lo.s32 	%r89, %r88, %r86, %r110;
	st.global.u32 	[%rd3], %r89;
	cvt.u64.u32 	%rd30, %r14;
	cvt.u64.u32 	%rd31, %r106;
	add.s64 	%rd32, %rd31, %rd30;
	shl.b64 	%rd33, %rd32, 2;
	add.s64 	%rd34, %rd2, %rd33;
	ld.global.u32 	%r90, [%rd34+4];
	ld.global.u32 	%r91, [%rd29+4];
	mad.lo.s32 	%r110, %r91, %r90, %r89;
	st.global.u32 	[%rd3], %r110;
	add.s32 	%r106, %r106, 2;
$L__BB0_11:
	setp.eq.s32 	%p10, %r10, 0;
	@%p10 bra 	$L__BB0_13;
	add.s32 	%r92, %r106, %r14;
	mul.wide.u32 	%rd35, %r92, 4;
	add.s64 	%rd36, %rd2, %rd35;
	ld.global.u32 	%r93, [%rd36];
	add.s32 	%r94, %r15, %r106;
	mul.wide.s32 	%rd37, %r94, 4;
	add.s64 	%rd38, %rd1, %rd37;
	ld.global.u32 	%r95, [%rd38];
	mad.lo.s32 	%r110, %r95, %r93, %r110;
	st.global.u32 	[%rd3], %r110;
$L__BB0_13:
	add.s32 	%r97, %r97, 1;
	setp.ne.s32 	%p11, %r97, %r39;
	@%p11 bra 	$L__BB0_2;
$L__BB0_14:
	ret;

}


// ===== COMPILED SASS (sm_100) =====

	.target	sm_100

	.elftype	@"ET_EXEC"


//--------------------- .note.nv.tkinfo           --------------------------
	.section	.note.nv.tkinfo,"",@"SHT_NOTE"
	.sectionflags	@"SHF_NOTE_NV_TKINFO"
	.tkinfo
        /*0018*/ 	.word	0x00000002
        /*0030*/ 	.string	""
        /*0030*/ 	.string	"ptxas"
        /*0030*/ 	.string	"Cuda compilation tools, release 13.0, V13.0.88"
        /*0030*/ 	.string	"Build cuda_13.0.r13.0/compiler.36424714_0"
        /*0030*/ 	.string	"-arch sm_100 -m 64 "



//--------------------- .note.nv.cuinfo           --------------------------
	.section	.note.nv.cuinfo,"",@"SHT_NOTE"
	.sectionflags	@"SHF_NOTE_NV_CUINFO"
        /*0018*/ 	.short	0x0002
        /*001a*/ 	.short	0x0064
        /*001c*/ 	.short	0x0082
	.zero		2


//--------------------- .nv.info                  --------------------------
	.section	.nv.info,"",@"SHT_CUDA_INFO"
	.align	4


	//----- nvinfo : EIATTR_REGCOUNT
	.align		4
        /*0000*/ 	.byte	0x04, 0x2f
        /*0002*/ 	.short	(.L_1 - .L_0)
	.align		4
.L_0:
        /*0004*/ 	.word	index@(_Z12Convolution1PiS_S_iii)
        /*0008*/ 	.word	0x0000001a


	//----- nvinfo : EIATTR_FRAME_SIZE
	.align		4
.L_1:
        /*000c*/ 	.byte	0x04, 0x11
        /*000e*/ 	.short	(.L_3 - .L_2)
	.align		4
.L_2:
        /*0010*/ 	.word	index@(_Z12Convolution1PiS_S_iii)
        /*0014*/ 	.word	0x00000000


	//----- nvinfo : EIATTR_MIN_STACK_SIZE
	.align		4
.L_3:
        /*0018*/ 	.byte	0x04, 0x12
        /*001a*/ 	.short	(.L_5 - .L_4)
	.align		4
.L_4:
        /*001c*/ 	.word	index@(_Z12Convolution1PiS_S_iii)
        /*0020*/ 	.word	0x00000000
.L_5:


//--------------------- .nv.compat                --------------------------
	.section	.nv.compat,"",@"SHT_CUDA_COMPAT_INFO"
	.align	4
        /*0000*/ 	.byte	0x02, 0x09, 0x00, 0x00, 0x02, 0x02, 0x01, 0x00, 0x02, 0x05, 0x05, 0x00, 0x03, 0x07, 0x01, 0x01
        /*0010*/ 	.byte	0x02, 0x03, 0x00, 0x00, 0x02, 0x06, 0x01, 0x00, 0x04, 0x0b, 0x08, 0x00, 0x09, 0x00, 0x00, 0x00
        /*0020*/ 	.byte	0x00, 0x00, 0x00, 0x00


//--------------------- .nv.info._Z12Convolution1PiS_S_iii --------------------------
	.section	.nv.info._Z12Convolution1PiS_S_iii,"",@"SHT_CUDA_INFO"
	.sectionflags	@""
	.align	4


	//----- nvinfo : EIATTR_CUDA_API_VERSION
	.align		4
        /*0000*/ 	.byte	0x04, 0x37
        /*0002*/ 	.short	(.L_7 - .L_6)
.L_6:
        /*0004*/ 	.word	0x00000082


	//----- nvinfo : EIATTR_KPARAM_INFO
	.align		4
.L_7:
        /*0008*/ 	.byte	0x04, 0x17
        /*000a*/ 	.short	(.L_9 - .L_8)
.L_8:
        /*000c*/ 	.word	0x00000000
        /*0010*/ 	.short	0x0005
        /*0012*/ 	.short	0x0020
        /*0014*/ 	.byte	0x00, 0xf0, 0x11, 0x00


	//----- nvinfo : EIATTR_KPARAM_INFO
	.align		4
.L_9:
        /*0018*/ 	.byte	0x04, 0x17
        /*001a*/ 	.short	(.L_11 - .L_10)
.L_10:
        /*001c*/ 	.word	0x00000000
        /*0020*/ 	.short	0x0004
        /*0022*/ 	.short	0x001c
        /*0024*/ 	.byte	0x00, 0xf0, 0x11, 0x00


	//----- nvinfo : EIATTR_KPARAM_INFO
	.align		4
.L_11:
        /*0028*/ 	.byte	0x04, 0x17
        /*002a*/ 	.short	(.L_13 - .L_12)
.L_12:
        /*002c*/ 	.word	0x00000000
        /*0030*/ 	.short	0x0003
        /*0032*/ 	.short	0x0018
        /*0034*/ 	.byte	0x00, 0xf0, 0x11, 0x00


	//----- nvinfo : EIATTR_KPARAM_INFO
	.align		4
.L_13:
        /*0038*/ 	.byte	0x04, 0x17
        /*003a*/ 	.short	(.L_15 - .L_14)
.L_14:
        /*003c*/ 	.word	0x00000000
        /*0040*/ 	.short	0x0002
        /*0042*/ 	.short	0x0010
        /*0044*/ 	.byte	0x00, 0xf5, 0x21, 0x00


	//----- nvinfo : EIATTR_KPARAM_INFO
	.align		4
.L_15:
        /*0048*/ 	.byte	0x04, 0x17
        /*004a*/ 	.short	(.L_17 - .L_16)
.L_16:
        /*004c*/ 	.word	0x00000000
        /*0050*/ 	.short	0x0001
        /*0052*/ 	.short	0x0008
        /*0054*/ 	.byte	0x00, 0xf5, 0x21, 0x00


	//----- nvinfo : EIATTR_KPARAM_INFO
	.align		4
.L_17:
        /*0058*/ 	.byte	0x04, 0x17
        /*005a*/ 	.short	(.L_19 - .L_18)
.L_18:
        /*005c*/ 	.word	0x00000000
        /*0060*/ 	.short	0x0000
        /*0062*/ 	.short	0x0000
        /*0064*/ 	.byte	0x00, 0xf5, 0x21, 0x00


	//----- nvinfo : EIATTR_SPARSE_MMA_MASK
	.align		4
.L_19:
        /*0068*/ 	.byte	0x03, 0x50
        /*006a*/ 	.short	0x0000


	//----- nvinfo : EIATTR_MAXREG_COUNT
	.align		4
        /*006c*/ 	.byte	0x03, 0x1b
        /*006e*/ 	.short	0x00ff


	//----- nvinfo : EIATTR_MERCURY_ISA_VERSION
	.align		4
        /*0070*/ 	.byte	0x03, 0x5f
        /*0072*/ 	.short	0x0101


	//----- nvinfo : EIATTR_VRC_CTA_INIT_COUNT
	.align		4
        /*0074*/ 	.byte	0x02, 0x4a
	.zero		1
	.zero		1


	//----- nvinfo : EIATTR_EXIT_INSTR_OFFSETS
	.align		4
        /*0078*/ 	.byte	0x04, 0x1c
        /*007a*/ 	.short	(.L_21 - .L_20)


	//   ....[0]....
.L_20:
        /*007c*/ 	.word	0x00000080


	//   ....[1]....
        /*0080*/ 	.word	0x00000950


	//----- nvinfo : EIATTR_CBANK_PARAM_SIZE
	.align		4
.L_21:
        /*0084*/ 	.byte	0x03, 0x19
        /*0086*/ 	.short	0x0024


	//----- nvinfo : EIATTR_PARAM_CBANK
	.align		4
        /*0088*/ 	.byte	0x04, 0x0a
        /*008a*/ 	.short	(.L_23 - .L_22)
	.align		4
.L_22:
        /*008c*/ 	.word	index@(.nv.constant0._Z12Convolution1PiS_S_iii)
        /*0090*/ 	.short	0x0380
        /*0092*/ 	.short	0x0024


	//----- nvinfo : EIATTR_SW_WAR
	.align		4
.L_23:
        /*0094*/ 	.byte	0x04, 0x36
        /*0096*/ 	.short	(.L_25 - .L_24)
.L_24:
        /*0098*/ 	.word	0x00000008
.L_25:


//--------------------- .nv.callgraph             --------------------------
	.section	.nv.callgraph,"",@"SHT_CUDA_CALLGRAPH"
	.align	4
	.sectionentsize	8
	.align		4
        /*0000*/ 	.word	0x00000000
	.align		4
        /*0004*/ 	.word	0xffffffff
	.align		4
        /*0008*/ 	.word	0x00000000
	.align		4
        /*000c*/ 	.word	0xfffffffe
	.align		4
        /*0010*/ 	.word	0x00000000
	.align		4
        /*0014*/ 	.word	0xfffffffd
	.align		4
        /*0018*/ 	.word	0x00000000
	.align		4
        /*001c*/ 	.word	0xfffffffc


//--------------------- .text._Z12Convolution1PiS_S_iii --------------------------
	.section	.text._Z12Convolution1PiS_S_iii,"ax",@progbits
	.align	128
        .global         _Z12Convolution1PiS_S_iii
        .type           _Z12Convolution1PiS_S_iii,@function
        .size           _Z12Convolution1PiS_S_iii,(.L_x_6 - _Z12Convolution1PiS_S_iii)
        .other          _Z12Convolution1PiS_S_iii,@"STO_CUDA_ENTRY STV_DEFAULT"
_Z12Convolution1PiS_S_iii:
.text._Z12Convolution1PiS_S_iii:
[----:B------:R-:W-:Y:S01]  /*0000*/  LDC R1, c[0x0][0x37c] ;  /* 0x0000df00ff017b82 */ /* 0x000fe20000000800 */
[----:B------:R-:W0:Y:S07]  /*0010*/  S2R R7, SR_CTAID.Y ;  /* 0x0000000000077919 */ /* 0x000e2e0000002600 */
[----:B------:R-:W0:Y:S08]  /*0020*/  S2UR UR10, SR_CTAID.X ;  /* 0x00000000000a79c3 */ /* 0x000e300000002500 */
[----:B------:R-:W1:Y:S08]  /*0030*/  LDC R8, c[0x0][0x39c] ;  /* 0x0000e700ff087b82 */ /* 0x000e700000000800 */
[----:B------:R-:W2:Y:S01]  /*0040*/  LDC R5, c[0x0][0x3a0] ;  /* 0x0000e800ff057b82 */ /* 0x000ea20000000800 */
[----:B0-----:R-:W-:-:S02]  /*0050*/  VIMNMX R0, PT, PT, R7, UR10, PT ;  /* 0x0000000a07007c48 */ /* 0x001fc4000bfe0100 */
[----:B-1----:R-:W-:-:S04]  /*0060*/  ISETP.GE.AND P0, PT, R8, 0x1, PT ;  /* 0x000000010800780c */ /* 0x002fc80003f06270 */
[----:B--2---:R-:W-:-:S13]  /*0070*/  ISETP.GE.OR P0, PT, R0, R5, !P0 ;  /* 0x000000050000720c */ /* 0x004fda0004706670 */
[----:B------:R-:W-:Y:S05]  /*0080*/  @P0 EXIT ;  /* 0x000000000000094d */ /* 0x000fea0003800000 */
[----:B------:R-:W0:Y:S01]  /*0090*/  LDC.64 R2, c[0x0][0x390] ;  /* 0x0000e400ff027b82 */ /* 0x000e220000000a00 */
[----:B------:R-:W1:Y:S01]  /*00a0*/  LDCU.64 UR8, c[0x0][0x358] ;  /* 0x00006b00ff0877ac */ /* 0x000e620008000a00 */
[----:B------:R-:W-:Y:S01]  /*00b0*/  IMAD R5, R5, UR10, R7 ;  /* 0x0000000a05057c24 */ /* 0x000fe2000f8e0207 */
[----:B------:R-:W2:Y:S03]  /*00c0*/  LDCU.64 UR6, c[0x0][0x380] ;  /* 0x00007000ff0677ac */ /* 0x000ea60008000a00 */
[----:B0-----:R-:W-:-:S05]  /*00d0*/  IMAD.WIDE.U32 R2, R5, 0x4, R2 ;  /* 0x0000000405027825 */ /* 0x001fca00078e0002 */
[----:B-1----:R0:W5:Y:S01]  /*00e0*/  LDG.E R11, desc[UR8][R2.64] ;  /* 0x00000008020b7981 */ /* 0x002162000c1e1900 */
[C---:B------:R-:W-:Y:S01]  /*00f0*/  LOP3.LUT R0, R8.reuse, 0x7, RZ, 0xc0, !PT ;  /* 0x0000000708007812 */ /* 0x040fe200078ec0ff */
[----:B--2---:R-:W-:Y:S01]  /*0100*/  UIADD3 UR5, UP0, UPT, UR6, 0x10, URZ ;  /* 0x0000001006057890 */ /* 0x004fe2000ff1e0ff */
[----:B------:R-:W-:Y:S01]  /*0110*/  LOP3.LUT R6, R8, 0x7ffffff8, RZ, 0xc0, !PT ;  /* 0x7ffffff808067812 */ /* 0x000fe200078ec0ff */
[----:B------:R-:W-:Y:S01]  /*0120*/  IMAD.SHL.U32 R7, R7, 0x2, RZ ;  /* 0x0000000207077824 */ /* 0x000fe200078e00ff */
[----:B------:R-:W-:Y:S01]  /*0130*/  IADD3 R4, PT, PT, R0, -0x1, RZ ;  /* 0xffffffff00047810 */ /* 0x000fe20007ffe0ff */
[----:B------:R-:W-:Y:S01]  /*0140*/  UIADD3.X UR6, UPT, UPT, URZ, UR7, URZ, UP0, !UPT ;  /* 0x00000007ff067290 */ /* 0x000fe200087fe4ff */
[----:B------:R-:W-:Y:S01]  /*0150*/  LOP3.LUT R8, R8, 0x3, RZ, 0xc0, !PT ;  /* 0x0000000308087812 */ /* 0x000fe200078ec0ff */
[----:B------:R-:W-:Y:S01]  /*0160*/  UMOV UR4, URZ ;  /* 0x000000ff00047c82 */ /* 0x000fe20008000000 */
[----:B------:R-:W-:Y:S02]  /*0170*/  ISETP.GE.U32.AND P1, PT, R4, 0x3, PT ;  /* 0x000000030400780c */ /* 0x000fe40003f26070 */
[----:B0-----:R-:W-:-:S11]  /*0180*/  IADD3 R9, PT, PT, -R6, RZ, RZ ;  /* 0x000000ff06097210 */ /* 0x001fd60007ffe1ff */
.L_x_4:
[----:B0-----:R-:W0:Y:S01]  /*0190*/  LDC.64 R4, c[0x0][0x398] ;  /* 0x0000e600ff047b82 */ /* 0x001e220000000a00 */
[----:B------:R-:W-:Y:S01]  /*01a0*/  ULEA UR7, UR10, UR4, 0x1 ;  /* 0x000000040a077291 */ /* 0x000fe2000f8e08ff */
[----:B------:R-:W-:Y:S01]  /*01b0*/  IMAD.MOV.U32 R15, RZ, RZ, RZ ;  /* 0x000000ffff0f7224 */ /* 0x000fe200078e00ff */
[C---:B0-----:R-:W-:Y:S01]  /*01c0*/  ISETP.GE.U32.AND P2, PT, R5.reuse, 0x8, PT ;  /* 0x000000080500780c */ /* 0x041fe20003f46070 */
[----:B------:R-:W-:Y:S01]  /*01d0*/  IMAD R10, R5, UR4, RZ ;  /* 0x00000004050a7c24 */ /* 0x000fe2000f8e02ff */
[----:B------:R-:W-:Y:S02]  /*01e0*/  UIADD3 UR4, UPT, UPT, UR4, 0x1, URZ ;  /* 0x0000000104047890 */ /* 0x000fe4000fffe0ff */
[----:B------:R-:W-:-:S04]  /*01f0*/  IMAD R4, R4, UR7, R7 ;  /* 0x0000000704047c24 */ /* 0x000fc8000f8e0207 */
[----:B------:R-:W-:-:S05]  /*0200*/  ISETP.NE.AND P0, PT, R5, UR4, PT ;  /* 0x0000000405007c0c */ /* 0x000fca000bf05270 */
[----:B-12---:R-:W-:Y:S08]  /*0210*/  @!P2 BRA `(.L_x_0) ;  /* 0x0000000000c4a947 */ /* 0x006ff00003800000 */
[----:B------:R-:W0:Y:S01]  /*0220*/  LDC.64 R12, c[0x0][0x388] ;  /* 0x0000e200ff0c7b82 */ /* 0x000e220000000a00 */
[----:B------:R-:W-:Y:S01]  /*0230*/  MOV R17, R4 ;  /* 0x0000000400117202 */ /* 0x000fe20000000f00 */
[----:B------:R-:W-:Y:S02]  /*0240*/  IMAD.MOV.U32 R16, RZ, RZ, R9 ;  /* 0x000000ffff107224 */ /* 0x000fe400078e0009 */
[----:B0-----:R-:W-:-:S03]  /*0250*/  IMAD.WIDE.U32 R12, R10, 0x4, R12 ;  /* 0x000000040a0c7825 */ /* 0x001fc600078e000c */
[----:B------:R-:W-:-:S04]  /*0260*/  IADD3 R18, P2, PT, R12, 0x10, RZ ;  /* 0x000000100c127810 */ /* 0x000fc80007f5e0ff */
[----:B------:R-:W-:-:S09]  /*0270*/  IADD3.X R13, PT, PT, RZ, R13, RZ, P2, !PT ;  /* 0x0000000dff0d7210 */ /* 0x000fd200017fe4ff */
.L_x_1:
[----:B------:R-:W-:Y:S01]  /*0280*/  MOV R15, UR6 ;  /* 0x00000006000f7c02 */ /* 0x000fe20008000f00 */
[----:B------:R-:W-:Y:S02]  /*0290*/  IMAD.U32 R14, RZ, RZ, UR5 ;  /* 0x00000005ff0e7e24 */ /* 0x000fe4000f8e00ff */
[----:B------:R-:W-:Y:S02]  /*02a0*/  IMAD.MOV.U32 R12, RZ, RZ, R18 ;  /* 0x000000ffff0c7224 */ /* 0x000fe400078e0012 */
[----:B------:R-:W-:-:S03]  /*02b0*/  IMAD.WIDE R14, R17, 0x4, R14 ;  /* 0x00000004110e7825 */ /* 0x000fc600078e020e */
[----:B--2---:R-:W2:Y:S04]  /*02c0*/  LDG.E R18, desc[UR8][R12.64+-0x10] ;  /* 0xfffff0080c127981 */ /* 0x004ea8000c1e1900 */
[----:B------:R-:W2:Y:S02]  /*02d0*/  LDG.E R19, desc[UR8][R14.64+-0x10] ;  /* 0xfffff0080e137981 */ /* 0x000ea4000c1e1900 */
[----:B--2--5:R-:W-:-:S05]  /*02e0*/  IMAD R19, R18, R19, R11 ;  /* 0x0000001312137224 */ /* 0x024fca00078e020b */
[----:B------:R0:W-:Y:S04]  /*02f0*/  STG.E desc[UR8][R2.64], R19 ;  /* 0x0000001302007986 */ /* 0x0001e8000c101908 */
[----:B------:R-:W2:Y:S04]  /*0300*/  LDG.E R18, desc[UR8][R12.64+-0xc] ;  /* 0xfffff4080c127981 */ /* 0x000ea8000c1e1900 */
[----:B------:R-:W2:Y:S02]  /*0310*/  LDG.E R11, desc[UR8][R14.64+-0xc] ;  /* 0xfffff4080e0b7981 */ /* 0x000ea4000c1e1900 */
[----:B--2---:R-:W-:-:S05]  /*0320*/  IMAD R11, R18, R11, R19 ;  /* 0x0000000b120b7224 */ /* 0x004fca00078e0213 */
[----:B------:R1:W-:Y:S04]  /*0330*/  STG.E desc[UR8][R2.64], R11 ;  /* 0x0000000b02007986 */ /* 0x0003e8000c101908 */
[----:B------:R-:W2:Y:S04]  /*0340*/  LDG.E R18, desc[UR8][R12.64+-0x8] ;  /* 0xfffff8080c127981 */ /* 0x000ea8000c1e1900 */
[----:B------:R-:W2:Y:S02]  /*0350*/  LDG.E R20, desc[UR8][R14.64+-0x8] ;  /* 0xfffff8080e147981 */ /* 0x000ea4000c1e1900 */
[----:B--2---:R-:W-:-:S05]  /*0360*/  IMAD R21, R18, R20, R11 ;  /* 0x0000001412157224 */ /* 0x004fca00078e020b */
[----:B------:R2:W-:Y:S04]  /*0370*/  STG.E desc[UR8][R2.64], R21 ;  /* 0x0000001502007986 */ /* 0x0005e8000c101908 */
[----:B------:R-:W0:Y:S04]  /*0380*/  LDG.E R18, desc[UR8][R12.64+-0x4] ;  /* 0xfffffc080c127981 */ /* 0x000e28000c1e1900 */
[----:B------:R-:W0:Y:S02]  /*0390*/  LDG.E R20, desc[UR8][R14.64+-0x4] ;  /* 0xfffffc080e147981 */ /* 0x000e24000c1e1900 */
[----:B0-----:R-:W-:-:S05]  /*03a0*/  IMAD R19, R18, R20, R21 ;  /* 0x0000001412137224 */ /* 0x001fca00078e0215 */
[----:B------:R0:W-:Y:S04]  /*03b0*/  STG.E desc[UR8][R2.64], R19 ;  /* 0x0000001302007986 */ /* 0x0001e8000c101908 */
[----:B------:R-:W1:Y:S04]  /*03c0*/  LDG.E R18, desc[UR8][R12.64] ;  /* 0x000000080c127981 */ /* 0x000e68000c1e1900 */
[----:B------:R-:W1:Y:S02]  /*03d0*/  LDG.E R20, desc[UR8][R14.64] ;  /* 0x000000080e147981 */ /* 0x000e64000c1e1900 */
[----:B-1----:R-:W-:-:S05]  /*03e0*/  IMAD R11, R18, R20, R19 ;  /* 0x00000014120b7224 */ /* 0x002fca00078e0213 */
[----:B------:R1:W-:Y:S04]  /*03f0*/  STG.E desc[UR8][R2.64], R11 ;  /* 0x0000000b02007986 */ /* 0x0003e8000c101908 */
[----:B------:R-:W2:Y:S04]  /*0400*/  LDG.E R18, desc[UR8][R12.64+0x4] ;  /* 0x000004080c127981 */ /* 0x000ea8000c1e1900 */
[----:B------:R-:W2:Y:S02]  /*0410*/  LDG.E R20, desc[UR8][R14.64+0x4] ;  /* 0x000004080e147981 */ /* 0x000ea4000c1e1900 */
[----:B--2---:R-:W-:-:S05]  /*0420*/  IMAD R21, R18, R20, R11 ;  /* 0x0000001412157224 */ /* 0x004fca00078e020b */
[----:B------:R2:W-:Y:S04]  /*0430*/  STG.E desc[UR8][R2.64], R21 ;  /* 0x0000001502007986 */ /* 0x0005e8000c101908 */
[----:B------:R-:W0:Y:S04]  /*0440*/  LDG.E R18, desc[UR8][R12.64+0x8] ;  /* 0x000008080c127981 */ /* 0x000e28000c1e1900 */
[----:B------:R-:W0:Y:S01]  /*0450*/  LDG.E R20, desc[UR8][R14.64+0x8] ;  /* 0x000008080e147981 */ /* 0x000e22000c1e1900 */
[----:B------:R-:W-:Y:S01]  /*0460*/  IADD3 R16, PT, PT, R16, 0x8, RZ ;  /* 0x0000000810107810 */ /* 0x000fe20007ffe0ff */
[----:B0-----:R-:W-:-:S05]  /*0470*/  IMAD R19, R18, R20, R21 ;  /* 0x0000001412137224 */ /* 0x001fca00078e0215 */
[----:B------:R2:W-:Y:S04]  /*0480*/  STG.E desc[UR8][R2.64], R19 ;  /* 0x0000001302007986 */ /* 0x0005e8000c101908 */
[----:B------:R-:W1:Y:S04]  /*0490*/  LDG.E R20, desc[UR8][R14.64+0xc] ;  /* 0x00000c080e147981 */ /* 0x000e68000c1e1900 */
[----:B------:R-:W1:Y:S01]  /*04a0*/  LDG.E R18, desc[UR8][R12.64+0xc] ;  /* 0x00000c080c127981 */ /* 0x000e62000c1e1900 */
[----:B------:R-:W-:Y:S01]  /*04b0*/  ISETP.NE.AND P2, PT, R16, RZ, PT ;  /* 0x000000ff1000720c */ /* 0x000fe20003f45270 */
[----:B------:R-:W-:-:S02]  /*04c0*/  VIADD R17, R17, 0x8 ;  /* 0x0000000811117836 */ /* 0x000fc40000000000 */
[----:B-1----:R-:W-:Y:S01]  /*04d0*/  IMAD R11, R18, R20, R19 ;  /* 0x00000014120b7224 */ /* 0x002fe200078e0213 */
[----:B------:R-:W-:-:S04]  /*04e0*/  IADD3 R18, P3, PT, R12, 0x20, RZ ;  /* 0x000000200c127810 */ /* 0x000fc80007f7e0ff */
[----:B------:R2:W-:Y:S01]  /*04f0*/  STG.E desc[UR8][R2.64], R11 ;  /* 0x0000000b02007986 */ /* 0x0005e2000c101908 */
[----:B------:R-:W-:-:S04]  /*0500*/  IADD3.X R13, PT, PT, RZ, R13, RZ, P3, !PT ;  /* 0x0000000dff0d7210 */ /* 0x000fc80001ffe4ff */
[----:B------:R-:W-:Y:S05]  /*0510*/  @P2 BRA `(.L_x_1) ;  /* 0xfffffffc00582947 */ /* 0x000fea000383ffff */
[----:B------:R-:W-:-:S07]  /*0520*/  MOV R15, R6 ;  /* 0x00000006000f7202 */ /* 0x000fce0000000f00 */
.L_x_0:
[----:B------:R-:W-:-:S13]  /*0530*/  ISETP.NE.AND P2, PT, R0, RZ, PT ;  /* 0x000000ff0000720c */ /* 0x000fda0003f45270 */
[----:B------:R-:W-:Y:S05]  /*0540*/  @!P2 BRA `(.L_x_2) ;  /* 0x0000000000fca947 */ /* 0x000fea0003800000 */
[----:B------:R-:W-:Y:S01]  /*0550*/  ISETP.NE.AND P2, PT, R8, RZ, PT ;  /* 0x000000ff0800720c */ /* 0x000fe20003f45270 */
[----:B------:R-:W-:-:S12]  /*0560*/  @!P1 BRA `(.L_x_3) ;  /* 0x0000000000709947 */ /* 0x000fd80003800000 */
[----:B------:R-:W0:Y:S01]  /*0570*/  LDC.64 R16, c[0x0][0x388] ;  /* 0x0000e200ff107b82 */ /* 0x000e220000000a00 */
[----:B--2---:R-:W-:Y:S01]  /*0580*/  IADD3 R19, PT, PT, R10, R15, RZ ;  /* 0x0000000f0a137210 */ /* 0x004fe20007ffe0ff */
[----:B------:R-:W-:-:S06]  /*0590*/  IMAD.IADD R21, R4, 0x1, R15 ;  /* 0x0000000104157824 */ /* 0x000fcc00078e020f */
[----:B------:R-:W1:Y:S01]  /*05a0*/  LDC.64 R12, c[0x0][0x380] ;  /* 0x0000e000ff0c7b82 */ /* 0x000e620000000a00 */
[----:B0-----:R-:W-:-:S07]  /*05b0*/  IMAD.WIDE.U32 R18, R19, 0x4, R16 ;  /* 0x0000000413127825 */ /* 0x001fce00078e0010 */
[----:B------:R-:W0:Y:S01]  /*05c0*/  LDC.64 R16, c[0x0][0x388] ;  /* 0x0000e200ff107b82 */ /* 0x000e220000000a00 */
[----:B------:R-:W2:Y:S01]  /*05d0*/  LDG.E R18, desc[UR8][R18.64] ;  /* 0x0000000812127981 */ /* 0x000ea2000c1e1900 */
[----:B-1----:R-:W-:-:S05]  /*05e0*/  IMAD.WIDE R12, R21, 0x4, R12 ;  /* 0x00000004150c7825 */ /* 0x002fca00078e020c */
[----:B------:R-:W2:Y:S01]  /*05f0*/  LDG.E R14, desc[UR8][R12.64] ;  /* 0x000000080c0e7981 */ /* 0x000ea2000c1e1900 */
[----:B------:R-:W-:-:S04]  /*0600*/  IADD3 R20, P3, PT, R10, R15, RZ ;  /* 0x0000000f0a147210 */ /* 0x000fc80007f7e0ff */
[----:B------:R-:W-:Y:S02]  /*0610*/  IADD3.X R21, PT, PT, RZ, RZ, RZ, P3, !PT ;  /* 0x000000ffff157210 */ /* 0x000fe40001ffe4ff */
[----:B0-----:R-:W-:-:S04]  /*0620*/  LEA R16, P3, R20, R16, 0x2 ;  /* 0x0000001014107211 */ /* 0x001fc800078610ff */
[----:B------:R-:W-:Y:S01]  /*0630*/  LEA.HI.X R17, R20, R17, R21, 0x2, P3 ;  /* 0x0000001114117211 */ /* 0x000fe200018f1415 */
        /* <DEDUP_REMOVED lines=14> */
[----:B------:R1:W-:Y:S02]  /*0720*/  STG.E desc[UR8][R2.64], R11 ;  /* 0x0000000b02007986 */ /* 0x0003e4000c101908 */
.L_x_3:
[----:B------:R-:W-:Y:S05]  /*0730*/  @!P2 BRA `(.L_x_2) ;  /* 0x000000000080a947 */ /* 0x000fea0003800000 */
[----:B------:R-:W0:Y:S01]  /*0740*/  LDC.64 R16, c[0x0][0x388] ;  /* 0x0000e200ff107b82 */ /* 0x000e220000000a00 */
[----:B------:R-:W-:-:S07]  /*0750*/  ISETP.NE.AND P2, PT, R8, 0x1, PT ;  /* 0x000000010800780c */ /* 0x000fce0003f45270 */
[----:B------:R-:W3:Y:S06]  /*0760*/  LDC.64 R12, c[0x0][0x380] ;  /* 0x0000e000ff0c7b82 */ /* 0x000eec0000000a00 */
[----:B-12---:R-:W-:Y:S01]  /*0770*/  @P2 IMAD.IADD R19, R10, 0x1, R15 ;  /* 0x000000010a132824 */ /* 0x006fe200078e020f */
[----:B------:R-:W-:-:S03]  /*0780*/  @P2 IADD3 R21, PT, PT, R4, R15, RZ ;  /* 0x0000000f04152210 */ /* 0x000fc60007ffe0ff */
[----:B0-----:R-:W-:Y:S02]  /*0790*/  @P2 IMAD.WIDE.U32 R18, R19, 0x4, R16 ;  /* 0x0000000413122825 */ /* 0x001fe400078e0010 */
[----:B------:R-:W0:Y:S04]  /*07a0*/  @P2 LDC.64 R16, c[0x0][0x388] ;  /* 0x0000e200ff102b82 */ /* 0x000e280000000a00 */
[----:B------:R-:W2:Y:S01]  /*07b0*/  @P2 LDG.E R18, desc[UR8][R18.64] ;  /* 0x0000000812122981 */ /* 0x000ea2000c1e1900 */
[----:B---3--:R-:W-:-:S05]  /*07c0*/  @P2 IMAD.WIDE R12, R21, 0x4, R12 ;  /* 0x00000004150c2825 */ /* 0x008fca00078e020c */
[----:B------:R-:W2:Y:S01]  /*07d0*/  @P2 LDG.E R14, desc[UR8][R12.64] ;  /* 0x000000080c0e2981 */ /* 0x000ea2000c1e1900 */
[----:B------:R-:W-:-:S04]  /*07e0*/  @P2 IADD3 R20, P3, PT, R10, R15, RZ ;  /* 0x0000000f0a142210 */ /* 0x000fc80007f7e0ff */
[----:B------:R-:W-:Y:S02]  /*07f0*/  @P2 IADD3.X R21, PT, PT, RZ, RZ, RZ, P3, !PT ;  /* 0x000000ffff152210 */ /* 0x000fe40001ffe4ff */
[----:B0-----:R-:W-:-:S04]  /*0800*/  @P2 LEA R16, P3, R20, R16, 0x2 ;  /* 0x0000001014102211 */ /* 0x001fc800078610ff */
[----:B------:R-:W-:Y:S02]  /*0810*/  @P2 LEA.HI.X R17, R20, R17, R21, 0x2, P3 ;  /* 0x0000001114112211 */ /* 0x000fe400018f1415 */
[----:B------:R-:W0:Y:S01]  /*0820*/  LDC.64 R20, c[0x0][0x388] ;  /* 0x0000e200ff147b82 */ /* 0x000e220000000a00 */
[----:B--2--5:R-:W-:-:S07]  /*0830*/  @P2 IMAD R23, R18, R14, R11 ;  /* 0x0000000e12172224 */ /* 0x024fce00078e020b */
[----:B------:R-:W1:Y:S01]  /*0840*/  LDC.64 R18, c[0x0][0x380] ;  /* 0x0000e000ff127b82 */ /* 0x000e620000000a00 */
[----:B------:R-:W-:Y:S04]  /*0850*/  @P2 STG.E desc[UR8][R2.64], R23 ;  /* 0x0000001702002986 */ /* 0x000fe8000c101908 */
[----:B------:R-:W2:Y:S04]  /*0860*/  @P2 LDG.E R16, desc[UR8][R16.64+0x4] ;  /* 0x0000040810102981 */ /* 0x000ea8000c1e1900 */
[----:B------:R-:W2:Y:S01]  /*0870*/  @P2 LDG.E R14, desc[UR8][R12.64+0x4] ;  /* 0x000004080c0e2981 */ /* 0x000ea2000c1e1900 */
[----:B------:R-:W-:Y:S01]  /*0880*/  LOP3.LUT P3, RZ, R5, 0x1, RZ, 0xc0, !PT ;  /* 0x0000000105ff7812 */ /* 0x000fe2000786c0ff */
[----:B------:R-:W-:-:S12]  /*0890*/  @P2 VIADD R15, R15, 0x2 ;  /* 0x000000020f0f2836 */ /* 0x000fd80000000000 */
[-C--:B------:R-:W-:Y:S02]  /*08a0*/  @P3 IADD3 R5, PT, PT, R10, R15.reuse, RZ ;  /* 0x0000000f0a053210 */ /* 0x080fe40007ffe0ff */
[----:B------:R-:W-:-:S03]  /*08b0*/  @P3 IADD3 R15, PT, PT, R4, R15, RZ ;  /* 0x0000000f040f3210 */ /* 0x000fc60007ffe0ff */
[----:B0-----:R-:W-:-:S04]  /*08c0*/  @P3 IMAD.WIDE.U32 R20, R5, 0x4, R20 ;  /* 0x0000000405143825 */ /* 0x001fc800078e0014 */
[----:B-1----:R-:W-:-:S04]  /*08d0*/  @P3 IMAD.WIDE R18, R15, 0x4, R18 ;  /* 0x000000040f123825 */ /* 0x002fc800078e0212 */
[----:B--2---:R-:W-:-:S05]  /*08e0*/  @P2 IMAD R11, R16, R14, R23 ;  /* 0x0000000e100b2224 */ /* 0x004fca00078e0217 */
[----:B------:R0:W-:Y:S04]  /*08f0*/  @P2 STG.E desc[UR8][R2.64], R11 ;  /* 0x0000000b02002986 */ /* 0x0001e8000c101908 */
[----:B------:R-:W0:Y:S04]  /*0900*/  @P3 LDG.E R20, desc[UR8][R20.64] ;  /* 0x0000000814143981 */ /* 0x000e28000c1e1900 */
[----:B------:R-:W0:Y:S02]  /*0910*/  @P3 LDG.E R18, desc[UR8][R18.64] ;  /* 0x0000000812123981 */ /* 0x000e24000c1e1900 */
[----:B0-----:R-:W-:-:S05]  /*0920*/  @P3 IMAD R11, R20, R18, R11 ;  /* 0x00000012140b3224 */ /* 0x001fca00078e020b */
[----:B------:R0:W-:Y:S02]  /*0930*/  @P3 STG.E desc[UR8][R2.64], R11 ;  /* 0x0000000b02003986 */ /* 0x0001e4000c101908 */
.L_x_2:
[----:B------:R-:W-:Y:S05]  /*0940*/  @P0 BRA `(.L_x_4) ;  /* 0xfffffff800100947 */ /* 0x000fea000383ffff */
[----:B------:R-:W-:Y:S05]  /*0950*/  EXIT ;  /* 0x000000000000794d */ /* 0x000fea0003800000 */
.L_x_5:
[----:B------:R-:W-:-:S00]  /*0960*/  BRA `(.L_x_5) ;  /* 0xfffffffc00fc7947 */ /* 0x000fc0000383ffff */
[----:B------:R-:W-:-:S00]  /*0970*/  NOP ;  /* 0x0000000000007918 */ /* 0x000fc00000000000 */
        /* <DEDUP_REMOVED lines=8> */
.L_x_6:


//--------------------- .nv.shared.reserved.0     --------------------------
	.section	.nv.shared.reserved.0,"aw",@nobits
	.weak		__nv_reservedSMEM_offset_0_alias
	.size		__nv_reservedSMEM_offset_0_alias, 0, 64
	.other		__nv_reservedSMEM_offset_0_alias,@"STO_CUDA_RESERVED_SHARED STV_DEFAULT"
__nv_reservedSMEM_offset_0_alias:
	.zero		0
	.zero		64


//--------------------- .nv.constant0._Z12Convolution1PiS_S_iii --------------------------
	.section	.nv.constant0._Z12Convolution1PiS_S_iii,"a",@progbits
	.sectionflags	@""
	.align	4
.nv.constant0._Z12Convolution1PiS_S_iii:
	.zero		932


//--------------------- SYMBOLS --------------------------

	.type		.nv.reservedSmem.offset0,@object
	.size		.nv.reservedSmem.offset0,0x4
